//
// Generated by NVIDIA NVVM Compiler
//
// Compiler Build ID: CL-36424714
// Cuda compilation tools, release 13.0, V13.0.88
// Based on NVVM 20.0.0
//

.version 9.0
.target sm_100
.address_size 64

	// .globl	_Z10add_matrixPfS_S_ii

.visible .entry _Z10add_matrixPfS_S_ii(
	.param .u64 .ptr .align 1 _Z10add_matrixPfS_S_ii_param_0,
	.param .u64 .ptr .align 1 _Z10add_matrixPfS_S_ii_param_1,
	.param .u64 .ptr .align 1 _Z10add_matrixPfS_S_ii_param_2,
	.param .u32 _Z10add_matrixPfS_S_ii_param_3,
	.param .u32 _Z10add_matrixPfS_S_ii_param_4
)
{
	.reg .pred 	%p<4>;
	.reg .b32 	%r<14>;
	.reg .b32 	%f<4>;
	.reg .b64 	%rd<11>;

	ld.param.u64 	%rd1, [_Z10add_matrixPfS_S_ii_param_0];
	ld.param.u64 	%rd2, [_Z10add_matrixPfS_S_ii_param_1];
	ld.param.u64 	%rd3, [_Z10add_matrixPfS_S_ii_param_2];
	ld.param.u32 	%r2, [_Z10add_matrixPfS_S_ii_param_3];
	ld.param.u32 	%r3, [_Z10add_matrixPfS_S_ii_param_4];
	mov.u32 	%r5, %ctaid.x;
	mov.u32 	%r6, %ntid.x;
	mov.u32 	%r7, %tid.x;
	mad.lo.s32 	%r8, %r5, %r6, %r7;
	mov.u32 	%r9, %ctaid.y;
	mov.u32 	%r10, %ntid.y;
	mov.u32 	%r11, %tid.y;
	mad.lo.s32 	%r12, %r9, %r10, %r11;
	mad.lo.s32 	%r1, %r2, %r12, %r8;
	setp.ge.s32 	%p1, %r8, %r2;
	setp.ge.s32 	%p2, %r12, %r3;
	or.pred  	%p3, %p1, %p2;
	@%p3 bra 	$L__BB0_2;
	cvta.to.global.u64 	%rd4, %rd1;
	cvta.to.global.u64 	%rd5, %rd2;
	cvta.to.global.u64 	%rd6, %rd3;
	mul.wide.s32 	%rd7, %r1, 4;
	add.s64 	%rd8, %rd4, %rd7;
	ld.global.f32 	%f1, [%rd8];
	add.s64 	%rd9, %rd5, %rd7;
	ld.global.f32 	%f2, [%rd9];
	add.f32 	%f3, %f1, %f2;
	add.s64 	%rd10, %rd6, %rd7;
	st.global.f32 	[%rd10], %f3;
$L__BB0_2:
	ret;

}


// ===== COMPILED SASS (sm_100) =====

	.target	sm_100

	.elftype	@"ET_EXEC"


//--------------------- .note.nv.tkinfo           --------------------------
	.section	.note.nv.tkinfo,"",@"SHT_NOTE"
	.sectionflags	@"SHF_NOTE_NV_TKINFO"
	.tkinfo
        /*0018*/ 	.word	0x00000002
        /*0030*/ 	.string	""
        /*0030*/ 	.string	"ptxas"
        /*0030*/ 	.string	"Cuda compilation tools, release 13.0, V13.0.88"
        /*0030*/ 	.string	"Build cuda_13.0.r13.0/compiler.36424714_0"
        /*0030*/ 	.string	"-arch sm_100 -m 64 "



//--------------------- .note.nv.cuinfo           --------------------------
	.section	.note.nv.cuinfo,"",@"SHT_NOTE"
	.sectionflags	@"SHF_NOTE_NV_CUINFO"
        /*0018*/ 	.short	0x0002
        /*001a*/ 	.short	0x0064
        /*001c*/ 	.short	0x0082
	.zero		2


//--------------------- .nv.info                  --------------------------
	.section	.nv.info,"",@"SHT_CUDA_INFO"
	.align	4


	//----- nvinfo : EIATTR_REGCOUNT
	.align		4
        /*0000*/ 	.byte	0x04, 0x2f
        /*0002*/ 	.short	(.L_1 - .L_0)
	.align		4
.L_0:
        /*0004*/ 	.word	index@(_Z10add_matrixPfS_S_ii)
        /*0008*/ 	.word	0x0000000c


	//----- nvinfo : EIATTR_FRAME_SIZE
	.align		4
.L_1:
        /*000c*/ 	.byte	0x04, 0x11
        /*000e*/ 	.short	(.L_3 - .L_2)
	.align		4
.L_2:
        /*0010*/ 	.word	index@(_Z10add_matrixPfS_S_ii)
        /*0014*/ 	.word	0x00000000


	//----- nvinfo : EIATTR_MIN_STACK_SIZE
	.align		4
.L_3:
        /*0018*/ 	.byte	0x04, 0x12
        /*001a*/ 	.short	(.L_5 - .L_4)
	.align		4
.L_4:
        /*001c*/ 	.word	index@(_Z10add_matrixPfS_S_ii)
        /*0020*/ 	.word	0x00000000
.L_5:


//--------------------- .nv.compat                --------------------------
	.section	.nv.compat,"",@"SHT_CUDA_COMPAT_INFO"
	.align	4
        /*0000*/ 	.byte	0x02, 0x09, 0x00, 0x00, 0x02, 0x02, 0x01, 0x00, 0x02, 0x05, 0x05, 0x00, 0x03, 0x07, 0x01, 0x01
        /*0010*/ 	.byte	0x02, 0x03, 0x00, 0x00, 0x02, 0x06, 0x01, 0x00, 0x04, 0x0b, 0x08, 0x00, 0x09, 0x00, 0x00, 0x00
        /*0020*/ 	.byte	0x00, 0x00, 0x00, 0x00


//--------------------- .nv.info._Z10add_matrixPfS_S_ii --------------------------
	.section	.nv.info._Z10add_matrixPfS_S_ii,"",@"SHT_CUDA_INFO"
	.sectionflags	@""
	.align	4


	//----- nvinfo : EIATTR_CUDA_API_VERSION
	.align		4
        /*0000*/ 	.byte	0x04, 0x37
        /*0002*/ 	.short	(.L_7 - .L_6)
.L_6:
        /*0004*/ 	.word	0x00000082


	//----- nvinfo : EIATTR_KPARAM_INFO
	.align		4
.L_7:
        /*0008*/ 	.byte	0x04, 0x17
        /*000a*/ 	.short	(.L_9 - .L_8)
.L_8:
        /*000c*/ 	.word	0x00000000
        /*0010*/ 	.short	0x0004
        /*0012*/ 	.short	0x001c
        /*0014*/ 	.byte	0x00, 0xf0, 0x11, 0x00


	//----- nvinfo : EIATTR_KPARAM_INFO
	.align		4
.L_9:
        /*0018*/ 	.byte	0x04, 0x17
        /*001a*/ 	.short	(.L_11 - .L_10)
.L_10:
        /*001c*/ 	.word	0x00000000
        /*0020*/ 	.short	0x0003
        /*0022*/ 	.short	0x0018
        /*0024*/ 	.byte	0x00, 0xf0, 0x11, 0x00


	//----- nvinfo : EIATTR_KPARAM_INFO
	.align		4
.L_11:
        /*0028*/ 	.byte	0x04, 0x17
        /*002a*/ 	.short	(.L_13 - .L_12)
.L_12:
        /*002c*/ 	.word	0x00000000
        /*0030*/ 	.short	0x0002
        /*0032*/ 	.short	0x0010
        /*0034*/ 	.byte	0x00, 0xf5, 0x21, 0x00


	//----- nvinfo : EIATTR_KPARAM_INFO
	.align		4
.L_13:
        /*0038*/ 	.byte	0x04, 0x17
        /*003a*/ 	.short	(.L_15 - .L_14)
.L_14:
        /*003c*/ 	.word	0x00000000
        /*0040*/ 	.short	0x0001
        /*0042*/ 	.short	0x0008
        /*0044*/ 	.byte	0x00, 0xf5, 0x21, 0x00


	//----- nvinfo : EIATTR_KPARAM_INFO
	.align		4
.L_15:
        /*0048*/ 	.byte	0x04, 0x17
        /*004a*/ 	.short	(.L_17 - .L_16)
.L_16:
        /*004c*/ 	.word	0x00000000
        /*0050*/ 	.short	0x0000
        /*0052*/ 	.short	0x0000
        /*0054*/ 	.byte	0x00, 0xf5, 0x21, 0x00


	//----- nvinfo : EIATTR_SPARSE_MMA_MASK
	.align		4
.L_17:
        /*0058*/ 	.byte	0x03, 0x50
        /*005a*/ 	.short	0x0000


	//----- nvinfo : EIATTR_MAXREG_COUNT
	.align		4
        /*005c*/ 	.byte	0x03, 0x1b
        /*005e*/ 	.short	0x00ff


	//----- nvinfo : EIATTR_MERCURY_ISA_VERSION
	.align		4
        /*0060*/ 	.byte	0x03, 0x5f
        /*0062*/ 	.short	0x0101


	//----- nvinfo : EIATTR_VRC_CTA_INIT_COUNT
	.align		4
        /*0064*/ 	.byte	0x02, 0x4a
	.zero		1
	.zero		1


	//----- nvinfo : EIATTR_EXIT_INSTR_OFFSETS
	.align		4
        /*0068*/ 	.byte	0x04, 0x1c
        /*006a*/ 	.short	(.L_19 - .L_18)


	//   ....[0]....
.L_18:
        /*006c*/ 	.word	0x000000d0


	//   ....[1]....
        /*0070*/ 	.word	0x00000190


	//----- nvinfo : EIATTR_CBANK_PARAM_SIZE
	.align		4
.L_19:
        /*0074*/ 	.byte	0x03, 0x19
        /*0076*/ 	.short	0x0020


	//----- nvinfo : EIATTR_PARAM_CBANK
	.align		4
        /*0078*/ 	.byte	0x04, 0x0a
        /*007a*/ 	.short	(.L_21 - .L_20)
	.align		4
.L_20:
        /*007c*/ 	.word	index@(.nv.constant0._Z10add_matrixPfS_S_ii)
        /*0080*/ 	.short	0x0380
        /*0082*/ 	.short	0x0020


	//----- nvinfo : EIATTR_SW_WAR
	.align		4
.L_21:
        /*0084*/ 	.byte	0x04, 0x36
        /*0086*/ 	.short	(.L_23 - .L_22)
.L_22:
        /*0088*/ 	.word	0x00000008
.L_23:


//--------------------- .nv.callgraph             --------------------------
	.section	.nv.callgraph,"",@"SHT_CUDA_CALLGRAPH"
	.align	4
	.sectionentsize	8
	.align		4
        /*0000*/ 	.word	0x00000000
	.align		4
        /*0004*/ 	.word	0xffffffff
	.align		4
        /*0008*/ 	.word	0x00000000
	.align		4
        /*000c*/ 	.word	0xfffffffe
	.align		4
        /*0010*/ 	.word	0x00000000
	.align		4
        /*0014*/ 	.word	0xfffffffd
	.align		4
        /*0018*/ 	.word	0x00000000
	.align		4
        /*001c*/ 	.word	0xfffffffc


//--------------------- .text._Z10add_matrixPfS_S_ii --------------------------
	.section	.text._Z10add_matrixPfS_S_ii,"ax",@progbits
	.align	128
        .global         _Z10add_matrixPfS_S_ii
        .type           _Z10add_matrixPfS_S_ii,@function
        .size           _Z10add_matrixPfS_S_ii,(.L_x_1 - _Z10add_matrixPfS_S_ii)
        .other          _Z10add_matrixPfS_S_ii,@"STO_CUDA_ENTRY STV_DEFAULT"
_Z10add_matrixPfS_S_ii:
.text._Z10add_matrixPfS_S_ii:
[----:B------:R-:W-:Y:S01]  /*0000*/  LDC R1, c[0x0][0x37c] ;  /* 0x0000df00ff017b82 */ /* 0x000fe20000000800 */
[----:B------:R-:W0:Y:S07]  /*0010*/  S2R R2, SR_TID.Y ;  /* 0x0000000000027919 */ /* 0x000e2e0000002200 */
[----:B------:R-:W1:Y:S01]  /*0020*/  LDC R0, c[0x0][0x360] ;  /* 0x0000d800ff007b82 */ /* 0x000e620000000800 */
[----:B------:R-:W2:Y:S01]  /*0030*/  LDCU.64 UR6, c[0x0][0x398] ;  /* 0x00007300ff0677ac */ /* 0x000ea20008000a00 */
[----:B------:R-:W1:Y:S06]  /*0040*/  S2R R5, SR_TID.X ;  /* 0x0000000000057919 */ /* 0x000e6c0000002100 */
[----:B------:R-:W0:Y:S08]  /*0050*/  S2UR UR5, SR_CTAID.Y ;  /* 0x00000000000579c3 */ /* 0x000e300000002600 */
[----:B------:R-:W0:Y:S08]  /*0060*/  LDC R3, c[0x0][0x364] ;  /* 0x0000d900ff037b82 */ /* 0x000e300000000800 */
[----:B------:R-:W1:Y:S01]  /*0070*/  S2UR UR4, SR_CTAID.X ;  /* 0x00000000000479c3 */ /* 0x000e620000002500 */
[----:B0-----:R-:W-:-:S05]  /*0080*/  IMAD R3, R3, UR5, R2 ;  /* 0x0000000503037c24 */ /* 0x001fca000f8e0202 */
[----:B--2---:R-:W-:Y:S01]  /*0090*/  ISETP.GE.AND P0, PT, R3, UR7, PT ;  /* 0x0000000703007c0c */ /* 0x004fe2000bf06270 */
[----:B-1----:R-:W-:-:S04]  /*00a0*/  IMAD R0, R0, UR4, R5 ;  /* 0x0000000400007c24 */ /* 0x002fc8000f8e0205 */
[----:B------:R-:W-:Y:S01]  /*00b0*/  IMAD R9, R3, UR6, R0 ;  /* 0x0000000603097c24 */ /* 0x000fe2000f8e0200 */
[----:B------:R-:W-:-:S13]  /*00c0*/  ISETP.GE.OR P0, PT, R0, UR6, P0 ;  /* 0x0000000600007c0c */ /* 0x000fda0008706670 */
[----:B------:R-:W-:Y:S05]  /*00d0*/  @P0 EXIT ;  /* 0x000000000000094d */ /* 0x000fea0003800000 */
[----:B------:R-:W0:Y:S01]  /*00e0*/  LDC.64 R2, c[0x0][0x380] ;  /* 0x0000e000ff027b82 */ /* 0x000e220000000a00 */
[----:B------:R-:W1:Y:S07]  /*00f0*/  LDCU.64 UR4, c[0x0][0x358] ;  /* 0x00006b00ff0477ac */ /* 0x000e6e0008000a00 */
[----:B------:R-:W2:Y:S08]  /*0100*/  LDC.64 R4, c[0x0][0x388] ;  /* 0x0000e200ff047b82 */ /* 0x000eb00000000a00 */
[----:B------:R-:W3:Y:S01]  /*0110*/  LDC.64 R6, c[0x0][0x390] ;  /* 0x0000e400ff067b82 */ /* 0x000ee20000000a00 */
[----:B0-----:R-:W-:-:S06]  /*0120*/  IMAD.WIDE R2, R9, 0x4, R2 ;  /* 0x0000000409027825 */ /* 0x001fcc00078e0202 */
[----:B-1----:R-:W4:Y:S01]  /*0130*/  LDG.E R2, desc[UR4][R2.64] ;  /* 0x0000000402027981 */ /* 0x002f22000c1e1900 */
[----:B--2---:R-:W-:-:S06]  /*0140*/  IMAD.WIDE R4, R9, 0x4, R4 ;  /* 0x0000000409047825 */ /* 0x004fcc00078e0204 */
[----:B------:R-:W4:Y:S01]  /*0150*/  LDG.E R5, desc[UR4][R4.64] ;  /* 0x0000000404057981 */ /* 0x000f22000c1e1900 */
[----:B---3--:R-:W-:-:S04]  /*0160*/  IMAD.WIDE R6, R9, 0x4, R6 ;  /* 0x0000000409067825 */ /* 0x008fc800078e0206 */
[----:B----4-:R-:W-:-:S05]  /*0170*/  FADD R9, R2, R5 ;  /* 0x0000000502097221 */ /* 0x010fca0000000000 */
[----:B------:R-:W-:Y:S01]  /*0180*/  STG.E desc[UR4][R6.64], R9 ;  /* 0x0000000906007986 */ /* 0x000fe2000c101904 */
[----:B------:R-:W-:Y:S05]  /*0190*/  EXIT ;  /* 0x000000000000794d */ /* 0x000fea0003800000 */
.L_x_0:
[----:B------:R-:W-:-:S00]  /*01a0*/  BRA `(.L_x_0) ;  /* 0xfffffffc00fc7947 */ /* 0x000fc0000383ffff */
[----:B------:R-:W-:-:S00]  /*01b0*/  NOP ;  /* 0x0000000000007918 */ /* 0x000fc00000000000 */
        /* <DEDUP_REMOVED lines=12> */
.L_x_1:


//--------------------- .nv.shared.reserved.0     --------------------------
	.section	.nv.shared.reserved.0,"aw",@nobits
	.weak		__nv_reservedSMEM_offset_0_alias
	.size		__nv_reservedSMEM_offset_0_alias, 0, 64
	.other		__nv_reservedSMEM_offset_0_alias,@"STO_CUDA_RESERVED_SHARED STV_DEFAULT"
__nv_reservedSMEM_offset_0_alias:
	.zero		0
	.zero		64


//--------------------- .nv.constant0._Z10add_matrixPfS_S_ii --------------------------
	.section	.nv.constant0._Z10add_matrixPfS_S_ii,"a",@progbits
	.sectionflags	@""
	.align	4
.nv.constant0._Z10add_matrixPfS_S_ii:
	.zero		928


//--------------------- SYMBOLS --------------------------

	.type		.nv.reservedSmem.offset0,@object
	.size		.nv.reservedSmem.offset0,0x4
